//
// Generated by NVIDIA NVVM Compiler
//
// Compiler Build ID: CL-36424714
// Cuda compilation tools, release 13.0, V13.0.88
// Based on NVVM 20.0.0
//

.version 9.0
.target sm_100
.address_size 64

	// .globl	_Z13reduce_kernelPfPKfii
// _ZZ13reduce_kernelPfPKfiiE3buf has been demoted

.visible .entry _Z13reduce_kernelPfPKfii(
	.param .u64 .ptr .align 1 _Z13reduce_kernelPfPKfii_param_0,
	.param .u64 .ptr .align 1 _Z13reduce_kernelPfPKfii_param_1,
	.param .u32 _Z13reduce_kernelPfPKfii_param_2,
	.param .u32 _Z13reduce_kernelPfPKfii_param_3
)
{
	.reg .pred 	%p<17>;
	.reg .b32 	%r<39>;
	.reg .b32 	%f<33>;
	.reg .b64 	%rd<9>;
	// demoted variable
	.shared .align 4 .b8 _ZZ13reduce_kernelPfPKfiiE3buf[128];
	ld.param.u64 	%rd2, [_Z13reduce_kernelPfPKfii_param_0];
	ld.param.u64 	%rd3, [_Z13reduce_kernelPfPKfii_param_1];
	ld.param.u32 	%r7, [_Z13reduce_kernelPfPKfii_param_3];
	mov.u32 	%r1, %tid.x;
	mov.u32 	%r2, %ctaid.x;
	setp.ge.s32 	%p1, %r1, %r7;
	mov.f32 	%f31, 0f00000000;
	@%p1 bra 	$L__BB0_3;
	mul.lo.s32 	%r3, %r7, %r2;
	mov.u32 	%r4, %ntid.x;
	cvta.to.global.u64 	%rd1, %rd3;
	mov.f32 	%f31, 0f00000000;
	mov.u32 	%r38, %r1;
$L__BB0_2:
	add.s32 	%r8, %r38, %r3;
	mul.wide.s32 	%rd4, %r8, 4;
	add.s64 	%rd5, %rd1, %rd4;
	ld.global.f32 	%f10, [%rd5];
	add.f32 	%f31, %f31, %f10;
	add.s32 	%r38, %r38, %r4;
	setp.lt.s32 	%p2, %r38, %r7;
	@%p2 bra 	$L__BB0_2;
$L__BB0_3:
	bar.sync 	0;
	mov.b32 	%r9, %f31;
	shfl.sync.bfly.b32	%r10|%p3, %r9, 16, 31, -1;
	mov.b32 	%f11, %r10;
	add.f32 	%f12, %f31, %f11;
	mov.b32 	%r11, %f12;
	shfl.sync.bfly.b32	%r12|%p4, %r11, 8, 31, -1;
	mov.b32 	%f13, %r12;
	add.f32 	%f14, %f12, %f13;
	mov.b32 	%r13, %f14;
	shfl.sync.bfly.b32	%r14|%p5, %r13, 4, 31, -1;
	mov.b32 	%f15, %r14;
	add.f32 	%f16, %f14, %f15;
	mov.b32 	%r15, %f16;
	shfl.sync.bfly.b32	%r16|%p6, %r15, 2, 31, -1;
	mov.b32 	%f17, %r16;
	add.f32 	%f18, %f16, %f17;
	mov.b32 	%r17, %f18;
	shfl.sync.bfly.b32	%r18|%p7, %r17, 1, 31, -1;
	mov.b32 	%f19, %r18;
	add.f32 	%f4, %f18, %f19;
	and.b32  	%r19, %r1, 31;
	setp.ne.s32 	%p8, %r19, 0;
	@%p8 bra 	$L__BB0_5;
	shr.u32 	%r20, %r1, 3;
	mov.u32 	%r21, _ZZ13reduce_kernelPfPKfiiE3buf;
	add.s32 	%r22, %r21, %r20;
	st.shared.f32 	[%r22], %f4;
$L__BB0_5:
	bar.sync 	0;
	setp.gt.u32 	%p9, %r1, 31;
	@%p9 bra 	$L__BB0_10;
	mov.u32 	%r23, %ntid.x;
	shr.u32 	%r24, %r23, 5;
	setp.ge.u32 	%p10, %r1, %r24;
	mov.f32 	%f32, 0f00000000;
	@%p10 bra 	$L__BB0_8;
	shl.b32 	%r25, %r1, 2;
	mov.u32 	%r26, _ZZ13reduce_kernelPfPKfiiE3buf;
	add.s32 	%r27, %r26, %r25;
	ld.shared.f32 	%f32, [%r27];
$L__BB0_8:
	mov.b32 	%r28, %f32;
	shfl.sync.bfly.b32	%r29|%p11, %r28, 16, 31, -1;
	mov.b32 	%f21, %r29;
	add.f32 	%f22, %f32, %f21;
	mov.b32 	%r30, %f22;
	shfl.sync.bfly.b32	%r31|%p12, %r30, 8, 31, -1;
	mov.b32 	%f23, %r31;
	add.f32 	%f24, %f22, %f23;
	mov.b32 	%r32, %f24;
	shfl.sync.bfly.b32	%r33|%p13, %r32, 4, 31, -1;
	mov.b32 	%f25, %r33;
	add.f32 	%f26, %f24, %f25;
	mov.b32 	%r34, %f26;
	shfl.sync.bfly.b32	%r35|%p14, %r34, 2, 31, -1;
	mov.b32 	%f27, %r35;
	add.f32 	%f28, %f26, %f27;
	mov.b32 	%r36, %f28;
	shfl.sync.bfly.b32	%r37|%p15, %r36, 1, 31, -1;
	mov.b32 	%f29, %r37;
	add.f32 	%f7, %f28, %f29;
	setp.ne.s32 	%p16, %r1, 0;
	@%p16 bra 	$L__BB0_10;
	cvta.to.global.u64 	%rd6, %rd2;
	mul.wide.u32 	%rd7, %r2, 4;
	add.s64 	%rd8, %rd6, %rd7;
	st.global.f32 	[%rd8], %f7;
$L__BB0_10:
	ret;

}


// ===== COMPILED SASS (sm_100) =====

	.target	sm_100

	.elftype	@"ET_EXEC"


//--------------------- .note.nv.tkinfo           --------------------------
	.section	.note.nv.tkinfo,"",@"SHT_NOTE"
	.sectionflags	@"SHF_NOTE_NV_TKINFO"
	.tkinfo
        /*0018*/ 	.word	0x00000002
        /*0030*/ 	.string	""
        /*0030*/ 	.string	"ptxas"
        /*0030*/ 	.string	"Cuda compilation tools, release 13.0, V13.0.88"
        /*0030*/ 	.string	"Build cuda_13.0.r13.0/compiler.36424714_0"
        /*0030*/ 	.string	"-arch sm_100 -m 64 "



//--------------------- .note.nv.cuinfo           --------------------------
	.section	.note.nv.cuinfo,"",@"SHT_NOTE"
	.sectionflags	@"SHF_NOTE_NV_CUINFO"
        /*0018*/ 	.short	0x0002
        /*001a*/ 	.short	0x0064
        /*001c*/ 	.short	0x0082
	.zero		2


//--------------------- .nv.info                  --------------------------
	.section	.nv.info,"",@"SHT_CUDA_INFO"
	.align	4


	//----- nvinfo : EIATTR_REGCOUNT
	.align		4
        /*0000*/ 	.byte	0x04, 0x2f
        /*0002*/ 	.short	(.L_1 - .L_0)
	.align		4
.L_0:
        /*0004*/ 	.word	index@(_Z13reduce_kernelPfPKfii)
        /*0008*/ 	.word	0x0000000d


	//----- nvinfo : EIATTR_FRAME_SIZE
	.align		4
.L_1:
        /*000c*/ 	.byte	0x04, 0x11
        /*000e*/ 	.short	(.L_3 - .L_2)
	.align		4
.L_2:
        /*0010*/ 	.word	index@(_Z13reduce_kernelPfPKfii)
        /*0014*/ 	.word	0x00000000


	//----- nvinfo : EIATTR_MIN_STACK_SIZE
	.align		4
.L_3:
        /*0018*/ 	.byte	0x04, 0x12
        /*001a*/ 	.short	(.L_5 - .L_4)
	.align		4
.L_4:
        /*001c*/ 	.word	index@(_Z13reduce_kernelPfPKfii)
        /*0020*/ 	.word	0x00000000
.L_5:


//--------------------- .nv.compat                --------------------------
	.section	.nv.compat,"",@"SHT_CUDA_COMPAT_INFO"
	.align	4
        /*0000*/ 	.byte	0x02, 0x09, 0x00, 0x00, 0x02, 0x02, 0x01, 0x00, 0x02, 0x05, 0x05, 0x00, 0x03, 0x07, 0x01, 0x01
        /*0010*/ 	.byte	0x02, 0x03, 0x00, 0x00, 0x02, 0x06, 0x01, 0x00, 0x04, 0x0b, 0x08, 0x00, 0x09, 0x00, 0x00, 0x00
        /*0020*/ 	.byte	0x00, 0x00, 0x00, 0x00


//--------------------- .nv.info._Z13reduce_kernelPfPKfii --------------------------
	.section	.nv.info._Z13reduce_kernelPfPKfii,"",@"SHT_CUDA_INFO"
	.sectionflags	@""
	.align	4


	//----- nvinfo : EIATTR_CUDA_API_VERSION
	.align		4
        /*0000*/ 	.byte	0x04, 0x37
        /*0002*/ 	.short	(.L_7 - .L_6)
.L_6:
        /*0004*/ 	.word	0x00000082


	//----- nvinfo : EIATTR_KPARAM_INFO
	.align		4
.L_7:
        /*0008*/ 	.byte	0x04, 0x17
        /*000a*/ 	.short	(.L_9 - .L_8)
.L_8:
        /*000c*/ 	.word	0x00000000
        /*0010*/ 	.short	0x0003
        /*0012*/ 	.short	0x0014
        /*0014*/ 	.byte	0x00, 0xf0, 0x11, 0x00


	//----- nvinfo : EIATTR_KPARAM_INFO
	.align		4
.L_9:
        /*0018*/ 	.byte	0x04, 0x17
        /*001a*/ 	.short	(.L_11 - .L_10)
.L_10:
        /*001c*/ 	.word	0x00000000
        /*0020*/ 	.short	0x0002
        /*0022*/ 	.short	0x0010
        /*0024*/ 	.byte	0x00, 0xf0, 0x11, 0x00


	//----- nvinfo : EIATTR_KPARAM_INFO
	.align		4
.L_11:
        /*0028*/ 	.byte	0x04, 0x17
        /*002a*/ 	.short	(.L_13 - .L_12)
.L_12:
        /*002c*/ 	.word	0x00000000
        /*0030*/ 	.short	0x0001
        /*0032*/ 	.short	0x0008
        /*0034*/ 	.byte	0x00, 0xf5, 0x21, 0x00


	//----- nvinfo : EIATTR_KPARAM_INFO
	.align		4
.L_13:
        /*0038*/ 	.byte	0x04, 0x17
        /*003a*/ 	.short	(.L_15 - .L_14)
.L_14:
        /*003c*/ 	.word	0x00000000
        /*0040*/ 	.short	0x0000
        /*0042*/ 	.short	0x0000
        /*0044*/ 	.byte	0x00, 0xf5, 0x21, 0x00


	//----- nvinfo : EIATTR_SPARSE_MMA_MASK
	.align		4
.L_15:
        /*0048*/ 	.byte	0x03, 0x50
        /*004a*/ 	.short	0x0000


	//----- nvinfo : EIATTR_MAXREG_COUNT
	.align		4
        /*004c*/ 	.byte	0x03, 0x1b
        /*004e*/ 	.short	0x00ff


	//----- nvinfo : EIATTR_NUM_BARRIERS
	.align		4
        /*0050*/ 	.byte	0x02, 0x4c
        /*0052*/ 	.byte	0x01
	.zero		1


	//----- nvinfo : EIATTR_MERCURY_ISA_VERSION
	.align		4
        /*0054*/ 	.byte	0x03, 0x5f
        /*0056*/ 	.short	0x0101


	//----- nvinfo : EIATTR_COOP_GROUP_MASK_REGIDS
	.align		4
        /*0058*/ 	.byte	0x04, 0x29
        /*005a*/ 	.short	(.L_17 - .L_16)


	//   ....[0]....
.L_16:
        /*005c*/ 	.word	0xffffffff


	//   ....[1]....
        /*0060*/ 	.word	0xffffffff


	//   ....[2]....
        /*0064*/ 	.word	0xffffffff


	//   ....[3]....
        /*0068*/ 	.word	0xffffffff


	//   ....[4]....
        /*006c*/ 	.word	0xffffffff


	//   ....[5]....
        /*0070*/ 	.word	0xffffffff


	//   ....[6]....
        /*0074*/ 	.word	0xffffffff


	//   ....[7]....
        /*0078*/ 	.word	0xffffffff


	//   ....[8]....
        /*007c*/ 	.word	0xffffffff


	//   ....[9]....
        /*0080*/ 	.word	0xffffffff


	//----- nvinfo : EIATTR_COOP_GROUP_INSTR_OFFSETS
	.align		4
.L_17:
        /*0084*/ 	.byte	0x04, 0x28
        /*0086*/ 	.short	(.L_19 - .L_18)


	//   ....[0]....
.L_18:
        /*0088*/ 	.word	0x00000150


	//   ....[1]....
        /*008c*/ 	.word	0x000001c0


	//   ....[2]....
        /*0090*/ 	.word	0x00000200


	//   ....[3]....
        /*0094*/ 	.word	0x00000220


	//   ....[4]....
        /*0098*/ 	.word	0x00000240


	//   ....[5]....
        /*009c*/ 	.word	0x00000330


	//   ....[6]....
        /*00a0*/ 	.word	0x00000350


	//   ....[7]....
        /*00a4*/ 	.word	0x00000370


	//   ....[8]....
        /*00a8*/ 	.word	0x00000390


	//   ....[9]....
        /*00ac*/ 	.word	0x000003b0


	//----- nvinfo : EIATTR_VRC_CTA_INIT_COUNT
	.align		4
.L_19:
        /*00b0*/ 	.byte	0x02, 0x4a
	.zero		1
	.zero		1


	//----- nvinfo : EIATTR_EXIT_INSTR_OFFSETS
	.align		4
        /*00b4*/ 	.byte	0x04, 0x1c
        /*00b6*/ 	.short	(.L_21 - .L_20)


	//   ....[0]....
.L_20:
        /*00b8*/ 	.word	0x00000280


	//   ....[1]....
        /*00bc*/ 	.word	0x000003c0


	//   ....[2]....
        /*00c0*/ 	.word	0x00000410


	//----- nvinfo : EIATTR_CRS_STACK_SIZE
	.align		4
.L_21:
        /*00c4*/ 	.byte	0x04, 0x1e
        /*00c6*/ 	.short	(.L_23 - .L_22)
.L_22:
        /*00c8*/ 	.word	0x00000000


	//----- nvinfo : EIATTR_CBANK_PARAM_SIZE
	.align		4
.L_23:
        /*00cc*/ 	.byte	0x03, 0x19
        /*00ce*/ 	.short	0x0018


	//----- nvinfo : EIATTR_PARAM_CBANK
	.align		4
        /*00d0*/ 	.byte	0x04, 0x0a
        /*00d2*/ 	.short	(.L_25 - .L_24)
	.align		4
.L_24:
        /*00d4*/ 	.word	index@(.nv.constant0._Z13reduce_kernelPfPKfii)
        /*00d8*/ 	.short	0x0380
        /*00da*/ 	.short	0x0018


	//----- nvinfo : EIATTR_SW_WAR
	.align		4
.L_25:
        /*00dc*/ 	.byte	0x04, 0x36
        /*00de*/ 	.short	(.L_27 - .L_26)
.L_26:
        /*00e0*/ 	.word	0x00000008
.L_27:


//--------------------- .nv.callgraph             --------------------------
	.section	.nv.callgraph,"",@"SHT_CUDA_CALLGRAPH"
	.align	4
	.sectionentsize	8
	.align		4
        /*0000*/ 	.word	0x00000000
	.align		4
        /*0004*/ 	.word	0xffffffff
	.align		4
        /*0008*/ 	.word	0x00000000
	.align		4
        /*000c*/ 	.word	0xfffffffe
	.align		4
        /*0010*/ 	.word	0x00000000
	.align		4
        /*0014*/ 	.word	0xfffffffd
	.align		4
        /*0018*/ 	.word	0x00000000
	.align		4
        /*001c*/ 	.word	0xfffffffc


//--------------------- .text._Z13reduce_kernelPfPKfii --------------------------
	.section	.text._Z13reduce_kernelPfPKfii,"ax",@progbits
	.align	128
        .global         _Z13reduce_kernelPfPKfii
        .type           _Z13reduce_kernelPfPKfii,@function
        .size           _Z13reduce_kernelPfPKfii,(.L_x_4 - _Z13reduce_kernelPfPKfii)
        .other          _Z13reduce_kernelPfPKfii,@"STO_CUDA_ENTRY STV_DEFAULT"
_Z13reduce_kernelPfPKfii:
.text._Z13reduce_kernelPfPKfii:
[----:B------:R-:W-:Y:S01]  /*0000*/  LDC R1, c[0x0][0x37c] ;  /* 0x0000df00ff017b82 */ /* 0x000fe20000000800 */
[----:B------:R-:W0:Y:S01]  /*0010*/  S2R R2, SR_TID.X ;  /* 0x0000000000027919 */ /* 0x000e220000002100 */
[----:B------:R-:W0:Y:S01]  /*0020*/  LDCU UR4, c[0x0][0x394] ;  /* 0x00007280ff0477ac */ /* 0x000e220008000800 */
[----:B------:R-:W-:Y:S01]  /*0030*/  BSSY.RECONVERGENT B0, `(.L_x_0) ;  /* 0x0000011000007945 */ /* 0x000fe20003800200 */
[----:B------:R-:W-:Y:S01]  /*0040*/  HFMA2 R3, -RZ, RZ, 0, 0 ;  /* 0x00000000ff037431 */ /* 0x000fe200000001ff */
[----:B------:R-:W1:Y:S01]  /*0050*/  S2R R0, SR_CTAID.X ;  /* 0x0000000000007919 */ /* 0x000e620000002500 */
[----:B------:R-:W2:Y:S01]  /*0060*/  LDCU.64 UR6, c[0x0][0x358] ;  /* 0x00006b00ff0677ac */ /* 0x000ea20008000a00 */
[----:B0-----:R-:W-:-:S13]  /*0070*/  ISETP.GE.AND P0, PT, R2, UR4, PT ;  /* 0x0000000402007c0c */ /* 0x001fda000bf06270 */
[----:B-12---:R-:W-:Y:S05]  /*0080*/  @P0 BRA `(.L_x_1) ;  /* 0x00000000002c0947 */ /* 0x006fea0003800000 */
[----:B------:R-:W0:Y:S01]  /*0090*/  LDC R8, c[0x0][0x360] ;  /* 0x0000d800ff087b82 */ /* 0x000e220000000800 */
[----:B------:R-:W-:Y:S02]  /*00a0*/  MOV R3, RZ ;  /* 0x000000ff00037202 */ /* 0x000fe40000000f00 */
[----:B------:R-:W-:-:S05]  /*00b0*/  MOV R9, R2 ;  /* 0x0000000200097202 */ /* 0x000fca0000000f00 */
[----:B------:R-:W1:Y:S02]  /*00c0*/  LDC.64 R6, c[0x0][0x388] ;  /* 0x0000e200ff067b82 */ /* 0x000e640000000a00 */
.L_x_2:
[----:B------:R-:W-:-:S04]  /*00d0*/  IMAD R5, R0, UR4, R9 ;  /* 0x0000000400057c24 */ /* 0x000fc8000f8e0209 */
[----:B-1----:R-:W-:-:S06]  /*00e0*/  IMAD.WIDE R4, R5, 0x4, R6 ;  /* 0x0000000405047825 */ /* 0x002fcc00078e0206 */
[----:B------:R-:W2:Y:S01]  /*00f0*/  LDG.E R4, desc[UR6][R4.64] ;  /* 0x0000000604047981 */ /* 0x000ea2000c1e1900 */
[----:B0-----:R-:W-:-:S04]  /*0100*/  IADD3 R9, PT, PT, R8, R9, RZ ;  /* 0x0000000908097210 */ /* 0x001fc80007ffe0ff */
[----:B------:R-:W-:Y:S01]  /*0110*/  ISETP.GE.AND P0, PT, R9, UR4, PT ;  /* 0x0000000409007c0c */ /* 0x000fe2000bf06270 */
[----:B--2---:R-:W-:-:S12]  /*0120*/  FADD R3, R4, R3 ;  /* 0x0000000304037221 */ /* 0x004fd80000000000 */
[----:B------:R-:W-:Y:S05]  /*0130*/  @!P0 BRA `(.L_x_2) ;  /* 0xfffffffc00e48947 */ /* 0x000fea000383ffff */
.L_x_1:
[----:B------:R-:W-:Y:S05]  /*0140*/  BSYNC.RECONVERGENT B0 ;  /* 0x0000000000007941 */ /* 0x000fea0003800200 */
.L_x_0:
[----:B------:R-:W0:Y:S01]  /*0150*/  SHFL.BFLY PT, R4, R3, 0x10, 0x1f ;  /* 0x0e001f0003047f89 */ /* 0x000e2200000e0000 */
[----:B------:R-:W-:Y:S01]  /*0160*/  BAR.SYNC.DEFER_BLOCKING 0x0 ;  /* 0x0000000000007b1d */ /* 0x000fe20000010000 */
[C---:B------:R-:W-:Y:S02]  /*0170*/  LOP3.LUT P0, RZ, R2.reuse, 0x1f, RZ, 0xc0, !PT ;  /* 0x0000001f02ff7812 */ /* 0x040fe4000780c0ff */
[----:B------:R-:W-:-:S11]  /*0180*/  ISETP.GT.U32.AND P1, PT, R2, 0x1f, PT ;  /* 0x0000001f0200780c */ /* 0x000fd60003f24070 */
[----:B------:R-:W1:Y:S01]  /*0190*/  @!P0 S2R R10, SR_CgaCtaId ;  /* 0x00000000000a8919 */ /* 0x000e620000008800 */
[----:B0-----:R-:W-:Y:S01]  /*01a0*/  FADD R4, R4, R3 ;  /* 0x0000000304047221 */ /* 0x001fe20000000000 */
[----:B------:R-:W-:-:S04]  /*01b0*/  @!P0 MOV R3, 0x400 ;  /* 0x0000040000038802 */ /* 0x000fc80000000f00 */
[----:B------:R-:W0:Y:S01]  /*01c0*/  SHFL.BFLY PT, R5, R4, 0x8, 0x1f ;  /* 0x0d001f0004057f89 */ /* 0x000e2200000e0000 */
[----:B-1----:R-:W-:Y:S01]  /*01d0*/  @!P0 LEA R3, R10, R3, 0x18 ;  /* 0x000000030a038211 */ /* 0x002fe200078ec0ff */
[----:B0-----:R-:W-:-:S03]  /*01e0*/  FADD R5, R4, R5 ;  /* 0x0000000504057221 */ /* 0x001fc60000000000 */
[----:B------:R-:W-:Y:S02]  /*01f0*/  @!P0 LEA.HI R3, R2, R3, RZ, 0x1d ;  /* 0x0000000302038211 */ /* 0x000fe400078fe8ff */
[----:B------:R-:W0:Y:S02]  /*0200*/  SHFL.BFLY PT, R6, R5, 0x4, 0x1f ;  /* 0x0c801f0005067f89 */ /* 0x000e2400000e0000 */
[----:B0-----:R-:W-:-:S05]  /*0210*/  FADD R6, R5, R6 ;  /* 0x0000000605067221 */ /* 0x001fca0000000000 */
[----:B------:R-:W0:Y:S02]  /*0220*/  SHFL.BFLY PT, R7, R6, 0x2, 0x1f ;  /* 0x0c401f0006077f89 */ /* 0x000e2400000e0000 */
[----:B0-----:R-:W-:-:S05]  /*0230*/  FADD R7, R6, R7 ;  /* 0x0000000706077221 */ /* 0x001fca0000000000 */
[----:B------:R-:W0:Y:S02]  /*0240*/  SHFL.BFLY PT, R8, R7, 0x1, 0x1f ;  /* 0x0c201f0007087f89 */ /* 0x000e2400000e0000 */
[----:B0-----:R-:W-:-:S05]  /*0250*/  FADD R8, R7, R8 ;  /* 0x0000000807087221 */ /* 0x001fca0000000000 */
[----:B------:R0:W-:Y:S01]  /*0260*/  @!P0 STS [R3], R8 ;  /* 0x0000000803008388 */ /* 0x0001e20000000800 */
[----:B------:R-:W-:Y:S06]  /*0270*/  BAR.SYNC.DEFER_BLOCKING 0x0 ;  /* 0x0000000000007b1d */ /* 0x000fec0000010000 */
[----:B------:R-:W-:Y:S05]  /*0280*/  @P1 EXIT ;  /* 0x000000000000194d */ /* 0x000fea0003800000 */
[----:B------:R-:W1:Y:S02]  /*0290*/  LDCU UR4, c[0x0][0x360] ;  /* 0x00006c00ff0477ac */ /* 0x000e640008000800 */
[----:B-1----:R-:W-:-:S06]  /*02a0*/  USHF.R.U32.HI UR4, URZ, 0x5, UR4 ;  /* 0x00000005ff047899 */ /* 0x002fcc0008011604 */
[----:B------:R-:W-:-:S13]  /*02b0*/  ISETP.GE.U32.AND P0, PT, R2, UR4, PT ;  /* 0x0000000402007c0c */ /* 0x000fda000bf06070 */
[----:B------:R-:W1:Y:S01]  /*02c0*/  @!P0 S2R R4, SR_CgaCtaId ;  /* 0x0000000000048919 */ /* 0x000e620000008800 */
[----:B0-----:R-:W-:-:S04]  /*02d0*/  @!P0 MOV R3, 0x400 ;  /* 0x0000040000038802 */ /* 0x001fc80000000f00 */
[----:B-1----:R-:W-:Y:S02]  /*02e0*/  @!P0 LEA R5, R4, R3, 0x18 ;  /* 0x0000000304058211 */ /* 0x002fe400078ec0ff */
[----:B------:R-:W-:Y:S02]  /*02f0*/  MOV R3, RZ ;  /* 0x000000ff00037202 */ /* 0x000fe40000000f00 */
[----:B------:R-:W-:-:S05]  /*0300*/  @!P0 LEA R4, R2, R5, 0x2 ;  /* 0x0000000502048211 */ /* 0x000fca00078e10ff */
[----:B------:R-:W0:Y:S01]  /*0310*/  @!P0 LDS R3, [R4] ;  /* 0x0000000004038984 */ /* 0x000e220000000800 */
[----:B------:R-:W-:-:S03]  /*0320*/  ISETP.NE.AND P0, PT, R2, RZ, PT ;  /* 0x000000ff0200720c */ /* 0x000fc60003f05270 */
[----:B0-----:R-:W0:Y:S02]  /*0330*/  SHFL.BFLY PT, R6, R3, 0x10, 0x1f ;  /* 0x0e001f0003067f89 */ /* 0x001e2400000e0000 */
[----:B0-----:R-:W-:-:S05]  /*0340*/  FADD R6, R6, R3 ;  /* 0x0000000306067221 */ /* 0x001fca0000000000 */
[----:B------:R-:W0:Y:S02]  /*0350*/  SHFL.BFLY PT, R5, R6, 0x8, 0x1f ;  /* 0x0d001f0006057f89 */ /* 0x000e2400000e0000 */
[----:B0-----:R-:W-:-:S05]  /*0360*/  FADD R5, R6, R5 ;  /* 0x0000000506057221 */ /* 0x001fca0000000000 */
[----:B------:R-:W0:Y:S02]  /*0370*/  SHFL.BFLY PT, R8, R5, 0x4, 0x1f ;  /* 0x0c801f0005087f89 */ /* 0x000e2400000e0000 */
[----:B0-----:R-:W-:-:S05]  /*0380*/  FADD R8, R5, R8 ;  /* 0x0000000805087221 */ /* 0x001fca0000000000 */
[----:B------:R-:W0:Y:S02]  /*0390*/  SHFL.BFLY PT, R7, R8, 0x2, 0x1f ;  /* 0x0c401f0008077f89 */ /* 0x000e2400000e0000 */
[----:B0-----:R-:W-:-:S05]  /*03a0*/  FADD R7, R8, R7 ;  /* 0x0000000708077221 */ /* 0x001fca0000000000 */
[----:B------:R0:W1:Y:S01]  /*03b0*/  SHFL.BFLY PT, R10, R7, 0x1, 0x1f ;  /* 0x0c201f00070a7f89 */ /* 0x00006200000e0000 */
[----:B------:R-:W-:Y:S05]  /*03c0*/  @P0 EXIT ;  /* 0x000000000000094d */ /* 0x000fea0003800000 */
[----:B------:R-:W2:Y:S01]  /*03d0*/  LDC.64 R2, c[0x0][0x380] ;  /* 0x0000e000ff027b82 */ /* 0x000ea20000000a00 */
[----:B01----:R-:W-:Y:S01]  /*03e0*/  FADD R7, R7, R10 ;  /* 0x0000000a07077221 */ /* 0x003fe20000000000 */
[----:B--2---:R-:W-:-:S05]  /*03f0*/  IMAD.WIDE.U32 R2, R0, 0x4, R2 ;  /* 0x0000000400027825 */ /* 0x004fca00078e0002 */
[----:B------:R-:W-:Y:S01]  /*0400*/  STG.E desc[UR6][R2.64], R7 ;  /* 0x0000000702007986 */ /* 0x000fe2000c101906 */
[----:B------:R-:W-:Y:S05]  /*0410*/  EXIT ;  /* 0x000000000000794d */ /* 0x000fea0003800000 */
.L_x_3:
[----:B------:R-:W-:-:S00]  /*0420*/  BRA `(.L_x_3) ;  /* 0xfffffffc00fc7947 */ /* 0x000fc0000383ffff */
[----:B------:R-:W-:-:S00]  /*0430*/  NOP ;  /* 0x0000000000007918 */ /* 0x000fc00000000000 */
        /* <DEDUP_REMOVED lines=12> */
.L_x_4:


//--------------------- .nv.shared._Z13reduce_kernelPfPKfii --------------------------
	.section	.nv.shared._Z13reduce_kernelPfPKfii,"aw",@nobits
	.sectionflags	@""
	.align	4
.nv.shared._Z13reduce_kernelPfPKfii:
	.zero		1152


//--------------------- .nv.shared.reserved.0     --------------------------
	.section	.nv.shared.reserved.0,"aw",@nobits
	.weak		__nv_reservedSMEM_offset_0_alias
	.size		__nv_reservedSMEM_offset_0_alias, 0, 64
	.other		__nv_reservedSMEM_offset_0_alias,@"STO_CUDA_RESERVED_SHARED STV_DEFAULT"
__nv_reservedSMEM_offset_0_alias:
	.zero		0
	.zero		64


//--------------------- .nv.constant0._Z13reduce_kernelPfPKfii --------------------------
	.section	.nv.constant0._Z13reduce_kernelPfPKfii,"a",@progbits
	.sectionflags	@""
	.align	4
.nv.constant0._Z13reduce_kernelPfPKfii:
	.zero		920


//--------------------- SYMBOLS --------------------------

	.type		.nv.reservedSmem.offset0,@object
	.size		.nv.reservedSmem.offset0,0x4
	.type		.nv.reservedSmem.cap,@object
	.size		.nv.reservedSmem.cap,0x4
